	.target	sm_120a

	.elftype	@"ET_EXEC"


//--------------------- .note.nv.tkinfo           --------------------------
	.section	.note.nv.tkinfo,"",@"SHT_NOTE"
	.sectionflags	@"SHF_NOTE_NV_TKINFO"
	.tkinfo
        /*0018*/ 	.word	0x00000081
        /*0030*/ 	.string	""
        /*0030*/ 	.string	"ptxas"
        /*0030*/ 	.string	"Cuda compilation tools, release 12.9, V12.9.83"
        /*0030*/ 	.string	"Build system must define TOOLS_VERSION_EXTENDED"
        /*0030*/ 	.string	"-O 3 -arch sm_120a "



//--------------------- .note.nv.cuver            --------------------------
	.section	.note.nv.cuver,"",@"SHT_NOTE"
	.sectionflags	@"SHF_NOTE_NV_CUVER"
        /*0018*/ 	.short	0x0001
        /*001a*/ 	.short	0x0078
        /*001c*/ 	.short	0x0001
        /*001e*/ 	.short	0x0000
        /*0020*/ 	.short	0x0001
        /*0022*/ 	.short	0x0000


//--------------------- .nv.info                  --------------------------
	.section	.nv.info,"",@"SHT_CUDA_INFO"
	.align	4


	//----- nvinfo : EIATTR_REGCOUNT
	.align		4
        /*0000*/ 	.byte	0x04, 0x2f
        /*0002*/ 	.short	(.L_1 - .L_0)
	.align		4
.L_0:
        /*0004*/ 	.word	index@(kernel_cutlass_coalesced_access_tensorptrf32gmemalign128o2684354561_tensorptrf32gmemalign128o2684354561_0)
        /*0008*/ 	.word	0x0000000a


	//----- nvinfo : EIATTR_FRAME_SIZE
	.align		4
.L_1:
        /*000c*/ 	.byte	0x04, 0x11
        /*000e*/ 	.short	(.L_3 - .L_2)
	.align		4
.L_2:
        /*0010*/ 	.word	index@(kernel_cutlass_coalesced_access_tensorptrf32gmemalign128o2684354561_tensorptrf32gmemalign128o2684354561_0)
        /*0014*/ 	.word	0x00000000


	//----- nvinfo : EIATTR_MIN_STACK_SIZE
	.align		4
.L_3:
        /*0018*/ 	.byte	0x04, 0x12
        /*001a*/ 	.short	(.L_5 - .L_4)
	.align		4
.L_4:
        /*001c*/ 	.word	index@(kernel_cutlass_coalesced_access_tensorptrf32gmemalign128o2684354561_tensorptrf32gmemalign128o2684354561_0)
        /*0020*/ 	.word	0x00000000
.L_5:


//--------------------- .nv.info.kernel_cutlass_coalesced_access_tensorptrf32gmemalign128o2684354561_tensorptrf32gmemalign128o2684354561_0 --------------------------
	.section	.nv.info.kernel_cutlass_coalesced_access_tensorptrf32gmemalign128o2684354561_tensorptrf32gmemalign128o2684354561_0,"",@"SHT_CUDA_INFO"
	.sectionflags	@""
	.align	4


	//----- nvinfo : EIATTR_CUDA_API_VERSION
	.align		4
        /*0000*/ 	.byte	0x04, 0x37
        /*0002*/ 	.short	(.L_7 - .L_6)
.L_6:
        /*0004*/ 	.word	0x00000081


	//----- nvinfo : EIATTR_KPARAM_INFO
	.align		4
.L_7:
        /*0008*/ 	.byte	0x04, 0x17
        /*000a*/ 	.short	(.L_9 - .L_8)
.L_8:
        /*000c*/ 	.word	0x00000000
        /*0010*/ 	.short	0x0001
        /*0012*/ 	.short	0x0008
        /*0014*/ 	.byte	0x00, 0xf0, 0x21, 0x00


	//----- nvinfo : EIATTR_KPARAM_INFO
	.align		4
.L_9:
        /*0018*/ 	.byte	0x04, 0x17
        /*001a*/ 	.short	(.L_11 - .L_10)
.L_10:
        /*001c*/ 	.word	0x00000000
        /*0020*/ 	.short	0x0000
        /*0022*/ 	.short	0x0000
        /*0024*/ 	.byte	0x00, 0xf0, 0x21, 0x00


	//----- nvinfo : EIATTR_SPARSE_MMA_MASK
	.align		4
.L_11:
        /*0028*/ 	.byte	0x03, 0x50
        /*002a*/ 	.short	0x0000


	//----- nvinfo : EIATTR_MAXREG_COUNT
	.align		4
        /*002c*/ 	.byte	0x03, 0x1b
        /*002e*/ 	.short	0x0040


	//----- nvinfo : EIATTR_VRC_CTA_INIT_COUNT
	.align		4
        /*0030*/ 	.byte	0x02, 0x4a
	.zero		1
	.zero		1


	//----- nvinfo : EIATTR_EXIT_INSTR_OFFSETS
	.align		4
        /*0034*/ 	.byte	0x04, 0x1c
        /*0036*/ 	.short	(.L_13 - .L_12)


	//   ....[0]....
.L_12:
        /*0038*/ 	.word	0x000000c0


	//----- nvinfo : EIATTR_REQNTID
	.align		4
.L_13:
        /*003c*/ 	.byte	0x04, 0x10
        /*003e*/ 	.short	(.L_15 - .L_14)
.L_14:
        /*0040*/ 	.word	0x00000400
        /*0044*/ 	.word	0x00000001
        /*0048*/ 	.word	0x00000001


	//----- nvinfo : EIATTR_CBANK_PARAM_SIZE
	.align		4
.L_15:
        /*004c*/ 	.byte	0x03, 0x19
        /*004e*/ 	.short	0x0010


	//----- nvinfo : EIATTR_PARAM_CBANK
	.align		4
        /*0050*/ 	.byte	0x04, 0x0a
        /*0052*/ 	.short	(.L_17 - .L_16)
	.align		4
.L_16:
        /*0054*/ 	.word	index@(.nv.constant0.kernel_cutlass_coalesced_access_tensorptrf32gmemalign128o2684354561_tensorptrf32gmemalign128o2684354561_0)
        /*0058*/ 	.short	0x0380
        /*005a*/ 	.short	0x0010


	//----- nvinfo : EIATTR_SW_WAR
	.align		4
.L_17:
        /*005c*/ 	.byte	0x04, 0x36
        /*005e*/ 	.short	(.L_19 - .L_18)
.L_18:
        /*0060*/ 	.word	0x00000000
.L_19:


//--------------------- .nv.compat                --------------------------
	.section	.nv.compat,"",@"SHT_CUDA_COMPAT_INFO"
	.align	4
        /*0000*/ 	.byte	0x02, 0x02, 0x01, 0x00, 0x02, 0x05, 0x05, 0x00, 0x02, 0x03, 0x00, 0x00, 0x02, 0x06, 0x01, 0x00


//--------------------- .nv.callgraph             --------------------------
	.section	.nv.callgraph,"",@"SHT_CUDA_CALLGRAPH"
	.align	4
	.sectionentsize	8
	.align		4
        /*0000*/ 	.word	0x00000000
	.align		4
        /*0004*/ 	.word	0xffffffff
	.align		4
        /*0008*/ 	.word	0x00000000
	.align		4
        /*000c*/ 	.word	0xfffffffe
	.align		4
        /*0010*/ 	.word	0x00000000
	.align		4
        /*0014*/ 	.word	0xfffffffd
	.align		4
        /*0018*/ 	.word	0x00000000
	.align		4
        /*001c*/ 	.word	0xfffffffc


//--------------------- .text.kernel_cutlass_coalesced_access_tensorptrf32gmemalign128o2684354561_tensorptrf32gmemalign128o2684354561_0 --------------------------
	.section	.text.kernel_cutlass_coalesced_access_tensorptrf32gmemalign128o2684354561_tensorptrf32gmemalign128o2684354561_0,"ax",@progbits
	.align	128
        .global         kernel_cutlass_coalesced_access_tensorptrf32gmemalign128o2684354561_tensorptrf32gmemalign128o2684354561_0
        .type           kernel_cutlass_coalesced_access_tensorptrf32gmemalign128o2684354561_tensorptrf32gmemalign128o2684354561_0,@function
        .size           kernel_cutlass_coalesced_access_tensorptrf32gmemalign128o2684354561_tensorptrf32gmemalign128o2684354561_0,(.L_x_1 - kernel_cutlass_coalesced_access_tensorptrf32gmemalign128o2684354561_tensorptrf32gmemalign128o2684354561_0)
        .other          kernel_cutlass_coalesced_access_tensorptrf32gmemalign128o2684354561_tensorptrf32gmemalign128o2684354561_0,@"STO_CUDA_ENTRY STV_DEFAULT"
kernel_cutlass_coalesced_access_tensorptrf32gmemalign128o2684354561_tensorptrf32gmemalign128o2684354561_0:
.text.kernel_cutlass_coalesced_access_tensorptrf32gmemalign128o2684354561_tensorptrf32gmemalign128o2684354561_0:
[----:B------:R-:W-:Y:S01]  /*0000*/  LDC R1, c[0x0][0x37c] ;  /* 0x0000df00ff017b82 */ /* 0x000fe20000000800 */
[----:B------:R-:W0:Y:S07]  /*0010*/  S2R R7, SR_TID.X ;  /* 0x0000000000077919 */ /* 0x000e2e0000002100 */
[----:B------:R-:W0:Y:S01]  /*0020*/  S2UR UR6, SR_CTAID.X ;  /* 0x00000000000679c3 */ /* 0x000e220000002500 */
[----:B------:R-:W1:Y:S07]  /*0030*/  LDCU.64 UR4, c[0x0][0x358] ;  /* 0x00006b00ff0477ac */ /* 0x000e6e0008000a00 */
[----:B------:R-:W0:Y:S08]  /*0040*/  LDC R0, c[0x0][0x360] ;  /* 0x0000d800ff007b82 */ /* 0x000e300000000800 */
[----:B------:R-:W2:Y:S08]  /*0050*/  LDC.64 R2, c[0x0][0x380] ;  /* 0x0000e000ff027b82 */ /* 0x000eb00000000a00 */
[----:B------:R-:W3:Y:S01]  /*0060*/  LDC.64 R4, c[0x0][0x388] ;  /* 0x0000e200ff047b82 */ /* 0x000ee20000000a00 */
[----:B0-----:R-:W-:-:S04]  /*0070*/  IMAD R7, R0, UR6, R7 ;  /* 0x0000000600077c24 */ /* 0x001fc8000f8e0207 */
[----:B--2---:R-:W-:-:S06]  /*0080*/  IMAD.WIDE R2, R7, 0x4, R2 ;  /* 0x0000000407027825 */ /* 0x004fcc00078e0202 */
[----:B-1----:R-:W2:Y:S01]  /*0090*/  LDG.E R3, desc[UR4][R2.64] ;  /* 0x0000000402037981 */ /* 0x002ea2000c1e1900 */
[----:B---3--:R-:W-:-:S05]  /*00a0*/  IMAD.WIDE R4, R7, 0x4, R4 ;  /* 0x0000000407047825 */ /* 0x008fca00078e0204 */
[----:B--2---:R-:W-:Y:S01]  /*00b0*/  STG.E desc[UR4][R4.64], R3 ;  /* 0x0000000304007986 */ /* 0x004fe2000c101904 */
[----:B------:R-:W-:Y:S05]  /*00c0*/  EXIT ;  /* 0x000000000000794d */ /* 0x000fea0003800000 */
.L_x_0:
[----:B------:R-:W-:-:S00]  /*00d0*/  BRA `(.L_x_0) ;  /* 0xfffffffc00fc7947 */ /* 0x000fc0000383ffff */
[----:B------:R-:W-:-:S00]  /*00e0*/  NOP ;  /* 0x0000000000007918 */ /* 0x000fc00000000000 */
        /* <DEDUP_REMOVED lines=9> */
.L_x_1:


//--------------------- .nv.shared.reserved.0     --------------------------
	.section	.nv.shared.reserved.0,"aw",@nobits
	.weak		__nv_reservedSMEM_offset_0_alias
	.size		__nv_reservedSMEM_offset_0_alias, 0, 64
	.other		__nv_reservedSMEM_offset_0_alias,@"STO_CUDA_RESERVED_SHARED STV_DEFAULT"
__nv_reservedSMEM_offset_0_alias:
	.zero		0
	.zero		64


//--------------------- .nv.constant0.kernel_cutlass_coalesced_access_tensorptrf32gmemalign128o2684354561_tensorptrf32gmemalign128o2684354561_0 --------------------------
	.section	.nv.constant0.kernel_cutlass_coalesced_access_tensorptrf32gmemalign128o2684354561_tensorptrf32gmemalign128o2684354561_0,"a",@progbits
	.sectionflags	@""
	.align	4
.nv.constant0.kernel_cutlass_coalesced_access_tensorptrf32gmemalign128o2684354561_tensorptrf32gmemalign128o2684354561_0:
	.zero		912


//--------------------- SYMBOLS --------------------------

	.type		.nv.reservedSmem.offset0,@object
	.size		.nv.reservedSmem.offset0,0x4
